//
// Generated by NVIDIA NVVM Compiler
//
// Compiler Build ID: CL-36424714
// Cuda compilation tools, release 13.0, V13.0.88
// Based on NVVM 20.0.0
//

.version 9.0
.target sm_100
.address_size 64

	// .globl	_Z19softmax_back_kernelPfS_S_fi

.visible .entry _Z19softmax_back_kernelPfS_S_fi(
	.param .u64 .ptr .align 1 _Z19softmax_back_kernelPfS_S_fi_param_0,
	.param .u64 .ptr .align 1 _Z19softmax_back_kernelPfS_S_fi_param_1,
	.param .u64 .ptr .align 1 _Z19softmax_back_kernelPfS_S_fi_param_2,
	.param .f32 _Z19softmax_back_kernelPfS_S_fi_param_3,
	.param .u32 _Z19softmax_back_kernelPfS_S_fi_param_4
)
{
	.reg .pred 	%p<2>;
	.reg .b32 	%r<6>;
	.reg .b32 	%f<6>;
	.reg .b64 	%rd<11>;

	ld.param.u64 	%rd1, [_Z19softmax_back_kernelPfS_S_fi_param_0];
	ld.param.u64 	%rd2, [_Z19softmax_back_kernelPfS_S_fi_param_1];
	ld.param.u64 	%rd3, [_Z19softmax_back_kernelPfS_S_fi_param_2];
	ld.param.f32 	%f1, [_Z19softmax_back_kernelPfS_S_fi_param_3];
	ld.param.u32 	%r2, [_Z19softmax_back_kernelPfS_S_fi_param_4];
	mov.u32 	%r3, %tid.x;
	mov.u32 	%r4, %ctaid.x;
	mov.u32 	%r5, %ntid.x;
	mad.lo.s32 	%r1, %r4, %r5, %r3;
	setp.ge.s32 	%p1, %r1, %r2;
	@%p1 bra 	$L__BB0_2;
	cvta.to.global.u64 	%rd4, %rd1;
	cvta.to.global.u64 	%rd5, %rd2;
	cvta.to.global.u64 	%rd6, %rd3;
	mul.wide.s32 	%rd7, %r1, 4;
	add.s64 	%rd8, %rd4, %rd7;
	ld.global.f32 	%f2, [%rd8];
	add.s64 	%rd9, %rd5, %rd7;
	ld.global.f32 	%f3, [%rd9];
	sub.f32 	%f4, %f3, %f1;
	mul.f32 	%f5, %f2, %f4;
	add.s64 	%rd10, %rd6, %rd7;
	st.global.f32 	[%rd10], %f5;
$L__BB0_2:
	ret;

}


// ===== COMPILED SASS (sm_100) =====

	.target	sm_100

	.elftype	@"ET_EXEC"


//--------------------- .note.nv.tkinfo           --------------------------
	.section	.note.nv.tkinfo,"",@"SHT_NOTE"
	.sectionflags	@"SHF_NOTE_NV_TKINFO"
	.tkinfo
        /*0018*/ 	.word	0x00000002
        /*0030*/ 	.string	""
        /*0030*/ 	.string	"ptxas"
        /*0030*/ 	.string	"Cuda compilation tools, release 13.0, V13.0.88"
        /*0030*/ 	.string	"Build cuda_13.0.r13.0/compiler.36424714_0"
        /*0030*/ 	.string	"-arch sm_100 -m 64 "



//--------------------- .note.nv.cuinfo           --------------------------
	.section	.note.nv.cuinfo,"",@"SHT_NOTE"
	.sectionflags	@"SHF_NOTE_NV_CUINFO"
        /*0018*/ 	.short	0x0002
        /*001a*/ 	.short	0x0064
        /*001c*/ 	.short	0x0082
	.zero		2


//--------------------- .nv.info                  --------------------------
	.section	.nv.info,"",@"SHT_CUDA_INFO"
	.align	4


	//----- nvinfo : EIATTR_REGCOUNT
	.align		4
        /*0000*/ 	.byte	0x04, 0x2f
        /*0002*/ 	.short	(.L_1 - .L_0)
	.align		4
.L_0:
        /*0004*/ 	.word	index@(_Z19softmax_back_kernelPfS_S_fi)
        /*0008*/ 	.word	0x0000000e


	//----- nvinfo : EIATTR_FRAME_SIZE
	.align		4
.L_1:
        /*000c*/ 	.byte	0x04, 0x11
        /*000e*/ 	.short	(.L_3 - .L_2)
	.align		4
.L_2:
        /*0010*/ 	.word	index@(_Z19softmax_back_kernelPfS_S_fi)
        /*0014*/ 	.word	0x00000000


	//----- nvinfo : EIATTR_MIN_STACK_SIZE
	.align		4
.L_3:
        /*0018*/ 	.byte	0x04, 0x12
        /*001a*/ 	.short	(.L_5 - .L_4)
	.align		4
.L_4:
        /*001c*/ 	.word	index@(_Z19softmax_back_kernelPfS_S_fi)
        /*0020*/ 	.word	0x00000000
.L_5:


//--------------------- .nv.compat                --------------------------
	.section	.nv.compat,"",@"SHT_CUDA_COMPAT_INFO"
	.align	4
        /*0000*/ 	.byte	0x02, 0x09, 0x00, 0x00, 0x02, 0x02, 0x01, 0x00, 0x02, 0x05, 0x05, 0x00, 0x03, 0x07, 0x01, 0x01
        /*0010*/ 	.byte	0x02, 0x03, 0x00, 0x00, 0x02, 0x06, 0x01, 0x00, 0x04, 0x0b, 0x08, 0x00, 0x09, 0x00, 0x00, 0x00
        /*0020*/ 	.byte	0x00, 0x00, 0x00, 0x00


//--------------------- .nv.info._Z19softmax_back_kernelPfS_S_fi --------------------------
	.section	.nv.info._Z19softmax_back_kernelPfS_S_fi,"",@"SHT_CUDA_INFO"
	.sectionflags	@""
	.align	4


	//----- nvinfo : EIATTR_CUDA_API_VERSION
	.align		4
        /*0000*/ 	.byte	0x04, 0x37
        /*0002*/ 	.short	(.L_7 - .L_6)
.L_6:
        /*0004*/ 	.word	0x00000082


	//----- nvinfo : EIATTR_KPARAM_INFO
	.align		4
.L_7:
        /*0008*/ 	.byte	0x04, 0x17
        /*000a*/ 	.short	(.L_9 - .L_8)
.L_8:
        /*000c*/ 	.word	0x00000000
        /*0010*/ 	.short	0x0004
        /*0012*/ 	.short	0x001c
        /*0014*/ 	.byte	0x00, 0xf0, 0x11, 0x00


	//----- nvinfo : EIATTR_KPARAM_INFO
	.align		4
.L_9:
        /*0018*/ 	.byte	0x04, 0x17
        /*001a*/ 	.short	(.L_11 - .L_10)
.L_10:
        /*001c*/ 	.word	0x00000000
        /*0020*/ 	.short	0x0003
        /*0022*/ 	.short	0x0018
        /*0024*/ 	.byte	0x00, 0xf0, 0x11, 0x00


	//----- nvinfo : EIATTR_KPARAM_INFO
	.align		4
.L_11:
        /*0028*/ 	.byte	0x04, 0x17
        /*002a*/ 	.short	(.L_13 - .L_12)
.L_12:
        /*002c*/ 	.word	0x00000000
        /*0030*/ 	.short	0x0002
        /*0032*/ 	.short	0x0010
        /*0034*/ 	.byte	0x00, 0xf5, 0x21, 0x00


	//----- nvinfo : EIATTR_KPARAM_INFO
	.align		4
.L_13:
        /*0038*/ 	.byte	0x04, 0x17
        /*003a*/ 	.short	(.L_15 - .L_14)
.L_14:
        /*003c*/ 	.word	0x00000000
        /*0040*/ 	.short	0x0001
        /*0042*/ 	.short	0x0008
        /*0044*/ 	.byte	0x00, 0xf5, 0x21, 0x00


	//----- nvinfo : EIATTR_KPARAM_INFO
	.align		4
.L_15:
        /*0048*/ 	.byte	0x04, 0x17
        /*004a*/ 	.short	(.L_17 - .L_16)
.L_16:
        /*004c*/ 	.word	0x00000000
        /*0050*/ 	.short	0x0000
        /*0052*/ 	.short	0x0000
        /*0054*/ 	.byte	0x00, 0xf5, 0x21, 0x00


	//----- nvinfo : EIATTR_SPARSE_MMA_MASK
	.align		4
.L_17:
        /*0058*/ 	.byte	0x03, 0x50
        /*005a*/ 	.short	0x0000


	//----- nvinfo : EIATTR_MAXREG_COUNT
	.align		4
        /*005c*/ 	.byte	0x03, 0x1b
        /*005e*/ 	.short	0x00ff


	//----- nvinfo : EIATTR_MERCURY_ISA_VERSION
	.align		4
        /*0060*/ 	.byte	0x03, 0x5f
        /*0062*/ 	.short	0x0101


	//----- nvinfo : EIATTR_VRC_CTA_INIT_COUNT
	.align		4
        /*0064*/ 	.byte	0x02, 0x4a
	.zero		1
	.zero		1


	//----- nvinfo : EIATTR_EXIT_INSTR_OFFSETS
	.align		4
        /*0068*/ 	.byte	0x04, 0x1c
        /*006a*/ 	.short	(.L_19 - .L_18)


	//   ....[0]....
.L_18:
        /*006c*/ 	.word	0x00000070


	//   ....[1]....
        /*0070*/ 	.word	0x00000150


	//----- nvinfo : EIATTR_CBANK_PARAM_SIZE
	.align		4
.L_19:
        /*0074*/ 	.byte	0x03, 0x19
        /*0076*/ 	.short	0x0020


	//----- nvinfo : EIATTR_PARAM_CBANK
	.align		4
        /*0078*/ 	.byte	0x04, 0x0a
        /*007a*/ 	.short	(.L_21 - .L_20)
	.align		4
.L_20:
        /*007c*/ 	.word	index@(.nv.constant0._Z19softmax_back_kernelPfS_S_fi)
        /*0080*/ 	.short	0x0380
        /*0082*/ 	.short	0x0020


	//----- nvinfo : EIATTR_SW_WAR
	.align		4
.L_21:
        /*0084*/ 	.byte	0x04, 0x36
        /*0086*/ 	.short	(.L_23 - .L_22)
.L_22:
        /*0088*/ 	.word	0x00000008
.L_23:


//--------------------- .nv.callgraph             --------------------------
	.section	.nv.callgraph,"",@"SHT_CUDA_CALLGRAPH"
	.align	4
	.sectionentsize	8
	.align		4
        /*0000*/ 	.word	0x00000000
	.align		4
        /*0004*/ 	.word	0xffffffff
	.align		4
        /*0008*/ 	.word	0x00000000
	.align		4
        /*000c*/ 	.word	0xfffffffe
	.align		4
        /*0010*/ 	.word	0x00000000
	.align		4
        /*0014*/ 	.word	0xfffffffd
	.align		4
        /*0018*/ 	.word	0x00000000
	.align		4
        /*001c*/ 	.word	0xfffffffc


//--------------------- .text._Z19softmax_back_kernelPfS_S_fi --------------------------
	.section	.text._Z19softmax_back_kernelPfS_S_fi,"ax",@progbits
	.align	128
        .global         _Z19softmax_back_kernelPfS_S_fi
        .type           _Z19softmax_back_kernelPfS_S_fi,@function
        .size           _Z19softmax_back_kernelPfS_S_fi,(.L_x_1 - _Z19softmax_back_kernelPfS_S_fi)
        .other          _Z19softmax_back_kernelPfS_S_fi,@"STO_CUDA_ENTRY STV_DEFAULT"
_Z19softmax_back_kernelPfS_S_fi:
.text._Z19softmax_back_kernelPfS_S_fi:
[----:B------:R-:W-:Y:S01]  /*0000*/  LDC R1, c[0x0][0x37c] ;  /* 0x0000df00ff017b82 */ /* 0x000fe20000000800 */
[----:B------:R-:W0:Y:S07]  /*0010*/  S2R R9, SR_TID.X ;  /* 0x0000000000097919 */ /* 0x000e2e0000002100 */
[----:B------:R-:W0:Y:S01]  /*0020*/  S2UR UR4, SR_CTAID.X ;  /* 0x00000000000479c3 */ /* 0x000e220000002500 */
[----:B------:R-:W1:Y:S07]  /*0030*/  LDCU UR5, c[0x0][0x39c] ;  /* 0x00007380ff0577ac */ /* 0x000e6e0008000800 */
[----:B------:R-:W0:Y:S02]  /*0040*/  LDC R0, c[0x0][0x360] ;  /* 0x0000d800ff007b82 */ /* 0x000e240000000800 */
[----:B0-----:R-:W-:-:S05]  /*0050*/  IMAD R9, R0, UR4, R9 ;  /* 0x0000000400097c24 */ /* 0x001fca000f8e0209 */
[----:B-1----:R-:W-:-:S13]  /*0060*/  ISETP.GE.AND P0, PT, R9, UR5, PT ;  /* 0x0000000509007c0c */ /* 0x002fda000bf06270 */
[----:B------:R-:W-:Y:S05]  /*0070*/  @P0 EXIT ;  /* 0x000000000000094d */ /* 0x000fea0003800000 */
[----:B------:R-:W0:Y:S01]  /*0080*/  LDC.64 R4, c[0x0][0x388] ;  /* 0x0000e200ff047b82 */ /* 0x000e220000000a00 */
[----:B------:R-:W1:Y:S01]  /*0090*/  LDCU.64 UR4, c[0x0][0x358] ;  /* 0x00006b00ff0477ac */ /* 0x000e620008000a00 */
[----:B------:R-:W2:Y:S06]  /*00a0*/  LDCU UR6, c[0x0][0x398] ;  /* 0x00007300ff0677ac */ /* 0x000eac0008000800 */
[----:B------:R-:W3:Y:S08]  /*00b0*/  LDC.64 R2, c[0x0][0x380] ;  /* 0x0000e000ff027b82 */ /* 0x000ef00000000a00 */
[----:B------:R-:W4:Y:S01]  /*00c0*/  LDC.64 R6, c[0x0][0x390] ;  /* 0x0000e400ff067b82 */ /* 0x000f220000000a00 */
[----:B0-----:R-:W-:-:S06]  /*00d0*/  IMAD.WIDE R4, R9, 0x4, R4 ;  /* 0x0000000409047825 */ /* 0x001fcc00078e0204 */
[----:B-1----:R-:W2:Y:S01]  /*00e0*/  LDG.E R4, desc[UR4][R4.64] ;  /* 0x0000000404047981 */ /* 0x002ea2000c1e1900 */
[----:B---3--:R-:W-:-:S06]  /*00f0*/  IMAD.WIDE R2, R9, 0x4, R2 ;  /* 0x0000000409027825 */ /* 0x008fcc00078e0202 */
[----:B------:R-:W3:Y:S01]  /*0100*/  LDG.E R2, desc[UR4][R2.64] ;  /* 0x0000000402027981 */ /* 0x000ee2000c1e1900 */
[----:B----4-:R-:W-:-:S04]  /*0110*/  IMAD.WIDE R6, R9, 0x4, R6 ;  /* 0x0000000409067825 */ /* 0x010fc800078e0206 */
[----:B--2---:R-:W-:-:S04]  /*0120*/  FADD R11, R4, -UR6 ;  /* 0x80000006040b7e21 */ /* 0x004fc80008000000 */
[----:B---3--:R-:W-:-:S05]  /*0130*/  FMUL R11, R2, R11 ;  /* 0x0000000b020b7220 */ /* 0x008fca0000400000 */
[----:B------:R-:W-:Y:S01]  /*0140*/  STG.E desc[UR4][R6.64], R11 ;  /* 0x0000000b06007986 */ /* 0x000fe2000c101904 */
[----:B------:R-:W-:Y:S05]  /*0150*/  EXIT ;  /* 0x000000000000794d */ /* 0x000fea0003800000 */
.L_x_0:
[----:B------:R-:W-:-:S00]  /*0160*/  BRA `(.L_x_0) ;  /* 0xfffffffc00fc7947 */ /* 0x000fc0000383ffff */
[----:B------:R-:W-:-:S00]  /*0170*/  NOP ;  /* 0x0000000000007918 */ /* 0x000fc00000000000 */
        /* <DEDUP_REMOVED lines=8> */
.L_x_1:


//--------------------- .nv.shared.reserved.0     --------------------------
	.section	.nv.shared.reserved.0,"aw",@nobits
	.weak		__nv_reservedSMEM_offset_0_alias
	.size		__nv_reservedSMEM_offset_0_alias, 0, 64
	.other		__nv_reservedSMEM_offset_0_alias,@"STO_CUDA_RESERVED_SHARED STV_DEFAULT"
__nv_reservedSMEM_offset_0_alias:
	.zero		0
	.zero		64


//--------------------- .nv.constant0._Z19softmax_back_kernelPfS_S_fi --------------------------
	.section	.nv.constant0._Z19softmax_back_kernelPfS_S_fi,"a",@progbits
	.sectionflags	@""
	.align	4
.nv.constant0._Z19softmax_back_kernelPfS_S_fi:
	.zero		928


//--------------------- SYMBOLS --------------------------

	.type		.nv.reservedSmem.offset0,@object
	.size		.nv.reservedSmem.offset0,0x4
